//
// Generated by NVIDIA NVVM Compiler
//
// Compiler Build ID: CL-36424714
// Cuda compilation tools, release 13.0, V13.0.88
// Based on NVVM 20.0.0
//

.version 9.0
.target sm_100
.address_size 64

	// .globl	_Z12swap_vectorsPfS_i

.visible .entry _Z12swap_vectorsPfS_i(
	.param .u64 .ptr .align 1 _Z12swap_vectorsPfS_i_param_0,
	.param .u64 .ptr .align 1 _Z12swap_vectorsPfS_i_param_1,
	.param .u32 _Z12swap_vectorsPfS_i_param_2
)
{
	.reg .pred 	%p<2>;
	.reg .b32 	%r<6>;
	.reg .b32 	%f<3>;
	.reg .b64 	%rd<8>;

	ld.param.u64 	%rd1, [_Z12swap_vectorsPfS_i_param_0];
	ld.param.u64 	%rd2, [_Z12swap_vectorsPfS_i_param_1];
	ld.param.u32 	%r2, [_Z12swap_vectorsPfS_i_param_2];
	mov.u32 	%r3, %tid.x;
	mov.u32 	%r4, %ntid.x;
	mov.u32 	%r5, %ctaid.x;
	mad.lo.s32 	%r1, %r4, %r5, %r3;
	setp.ge.s32 	%p1, %r1, %r2;
	@%p1 bra 	$L__BB0_2;
	cvta.to.global.u64 	%rd3, %rd1;
	cvta.to.global.u64 	%rd4, %rd2;
	mul.wide.s32 	%rd5, %r1, 4;
	add.s64 	%rd6, %rd3, %rd5;
	ld.global.f32 	%f1, [%rd6];
	add.s64 	%rd7, %rd4, %rd5;
	ld.global.f32 	%f2, [%rd7];
	st.global.f32 	[%rd6], %f2;
	st.global.f32 	[%rd7], %f1;
$L__BB0_2:
	ret;

}


// ===== COMPILED SASS (sm_100) =====

	.target	sm_100

	.elftype	@"ET_EXEC"


//--------------------- .note.nv.tkinfo           --------------------------
	.section	.note.nv.tkinfo,"",@"SHT_NOTE"
	.sectionflags	@"SHF_NOTE_NV_TKINFO"
	.tkinfo
        /*0018*/ 	.word	0x00000002
        /*0030*/ 	.string	""
        /*0030*/ 	.string	"ptxas"
        /*0030*/ 	.string	"Cuda compilation tools, release 13.0, V13.0.88"
        /*0030*/ 	.string	"Build cuda_13.0.r13.0/compiler.36424714_0"
        /*0030*/ 	.string	"-arch sm_100 -m 64 "



//--------------------- .note.nv.cuinfo           --------------------------
	.section	.note.nv.cuinfo,"",@"SHT_NOTE"
	.sectionflags	@"SHF_NOTE_NV_CUINFO"
        /*0018*/ 	.short	0x0002
        /*001a*/ 	.short	0x0064
        /*001c*/ 	.short	0x0082
	.zero		2


//--------------------- .nv.info                  --------------------------
	.section	.nv.info,"",@"SHT_CUDA_INFO"
	.align	4


	//----- nvinfo : EIATTR_REGCOUNT
	.align		4
        /*0000*/ 	.byte	0x04, 0x2f
        /*0002*/ 	.short	(.L_1 - .L_0)
	.align		4
.L_0:
        /*0004*/ 	.word	index@(_Z12swap_vectorsPfS_i)
        /*0008*/ 	.word	0x0000000c


	//----- nvinfo : EIATTR_FRAME_SIZE
	.align		4
.L_1:
        /*000c*/ 	.byte	0x04, 0x11
        /*000e*/ 	.short	(.L_3 - .L_2)
	.align		4
.L_2:
        /*0010*/ 	.word	index@(_Z12swap_vectorsPfS_i)
        /*0014*/ 	.word	0x00000000


	//----- nvinfo : EIATTR_MIN_STACK_SIZE
	.align		4
.L_3:
        /*0018*/ 	.byte	0x04, 0x12
        /*001a*/ 	.short	(.L_5 - .L_4)
	.align		4
.L_4:
        /*001c*/ 	.word	index@(_Z12swap_vectorsPfS_i)
        /*0020*/ 	.word	0x00000000
.L_5:


//--------------------- .nv.compat                --------------------------
	.section	.nv.compat,"",@"SHT_CUDA_COMPAT_INFO"
	.align	4
        /*0000*/ 	.byte	0x02, 0x09, 0x00, 0x00, 0x02, 0x02, 0x01, 0x00, 0x02, 0x05, 0x05, 0x00, 0x03, 0x07, 0x01, 0x01
        /*0010*/ 	.byte	0x02, 0x03, 0x00, 0x00, 0x02, 0x06, 0x01, 0x00, 0x04, 0x0b, 0x08, 0x00, 0x09, 0x00, 0x00, 0x00
        /*0020*/ 	.byte	0x00, 0x00, 0x00, 0x00


//--------------------- .nv.info._Z12swap_vectorsPfS_i --------------------------
	.section	.nv.info._Z12swap_vectorsPfS_i,"",@"SHT_CUDA_INFO"
	.sectionflags	@""
	.align	4


	//----- nvinfo : EIATTR_CUDA_API_VERSION
	.align		4
        /*0000*/ 	.byte	0x04, 0x37
        /*0002*/ 	.short	(.L_7 - .L_6)
.L_6:
        /*0004*/ 	.word	0x00000082


	//----- nvinfo : EIATTR_KPARAM_INFO
	.align		4
.L_7:
        /*0008*/ 	.byte	0x04, 0x17
        /*000a*/ 	.short	(.L_9 - .L_8)
.L_8:
        /*000c*/ 	.word	0x00000000
        /*0010*/ 	.short	0x0002
        /*0012*/ 	.short	0x0010
        /*0014*/ 	.byte	0x00, 0xf0, 0x11, 0x00


	//----- nvinfo : EIATTR_KPARAM_INFO
	.align		4
.L_9:
        /*0018*/ 	.byte	0x04, 0x17
        /*001a*/ 	.short	(.L_11 - .L_10)
.L_10:
        /*001c*/ 	.word	0x00000000
        /*0020*/ 	.short	0x0001
        /*0022*/ 	.short	0x0008
        /*0024*/ 	.byte	0x00, 0xf5, 0x21, 0x00


	//----- nvinfo : EIATTR_KPARAM_INFO
	.align		4
.L_11:
        /*0028*/ 	.byte	0x04, 0x17
        /*002a*/ 	.short	(.L_13 - .L_12)
.L_12:
        /*002c*/ 	.word	0x00000000
        /*0030*/ 	.short	0x0000
        /*0032*/ 	.short	0x0000
        /*0034*/ 	.byte	0x00, 0xf5, 0x21, 0x00


	//----- nvinfo : EIATTR_SPARSE_MMA_MASK
	.align		4
.L_13:
        /*0038*/ 	.byte	0x03, 0x50
        /*003a*/ 	.short	0x0000


	//----- nvinfo : EIATTR_MAXREG_COUNT
	.align		4
        /*003c*/ 	.byte	0x03, 0x1b
        /*003e*/ 	.short	0x00ff


	//----- nvinfo : EIATTR_MERCURY_ISA_VERSION
	.align		4
        /*0040*/ 	.byte	0x03, 0x5f
        /*0042*/ 	.short	0x0101


	//----- nvinfo : EIATTR_VRC_CTA_INIT_COUNT
	.align		4
        /*0044*/ 	.byte	0x02, 0x4a
	.zero		1
	.zero		1


	//----- nvinfo : EIATTR_EXIT_INSTR_OFFSETS
	.align		4
        /*0048*/ 	.byte	0x04, 0x1c
        /*004a*/ 	.short	(.L_15 - .L_14)


	//   ....[0]....
.L_14:
        /*004c*/ 	.word	0x00000070


	//   ....[1]....
        /*0050*/ 	.word	0x00000110


	//----- nvinfo : EIATTR_CBANK_PARAM_SIZE
	.align		4
.L_15:
        /*0054*/ 	.byte	0x03, 0x19
        /*0056*/ 	.short	0x0014


	//----- nvinfo : EIATTR_PARAM_CBANK
	.align		4
        /*0058*/ 	.byte	0x04, 0x0a
        /*005a*/ 	.short	(.L_17 - .L_16)
	.align		4
.L_16:
        /*005c*/ 	.word	index@(.nv.constant0._Z12swap_vectorsPfS_i)
        /*0060*/ 	.short	0x0380
        /*0062*/ 	.short	0x0014


	//----- nvinfo : EIATTR_SW_WAR
	.align		4
.L_17:
        /*0064*/ 	.byte	0x04, 0x36
        /*0066*/ 	.short	(.L_19 - .L_18)
.L_18:
        /*0068*/ 	.word	0x00000008
.L_19:


//--------------------- .nv.callgraph             --------------------------
	.section	.nv.callgraph,"",@"SHT_CUDA_CALLGRAPH"
	.align	4
	.sectionentsize	8
	.align		4
        /*0000*/ 	.word	0x00000000
	.align		4
        /*0004*/ 	.word	0xffffffff
	.align		4
        /*0008*/ 	.word	0x00000000
	.align		4
        /*000c*/ 	.word	0xfffffffe
	.align		4
        /*0010*/ 	.word	0x00000000
	.align		4
        /*0014*/ 	.word	0xfffffffd
	.align		4
        /*0018*/ 	.word	0x00000000
	.align		4
        /*001c*/ 	.word	0xfffffffc


//--------------------- .text._Z12swap_vectorsPfS_i --------------------------
	.section	.text._Z12swap_vectorsPfS_i,"ax",@progbits
	.align	128
        .global         _Z12swap_vectorsPfS_i
        .type           _Z12swap_vectorsPfS_i,@function
        .size           _Z12swap_vectorsPfS_i,(.L_x_1 - _Z12swap_vectorsPfS_i)
        .other          _Z12swap_vectorsPfS_i,@"STO_CUDA_ENTRY STV_DEFAULT"
_Z12swap_vectorsPfS_i:
.text._Z12swap_vectorsPfS_i:
[----:B------:R-:W-:Y:S01]  /*0000*/  LDC R1, c[0x0][0x37c] ;  /* 0x0000df00ff017b82 */ /* 0x000fe20000000800 */
[----:B------:R-:W0:Y:S01]  /*0010*/  S2R R7, SR_TID.X ;  /* 0x0000000000077919 */ /* 0x000e220000002100 */
[----:B------:R-:W0:Y:S01]  /*0020*/  LDCU UR4, c[0x0][0x360] ;  /* 0x00006c00ff0477ac */ /* 0x000e220008000800 */
[----:B------:R-:W0:Y:S01]  /*0030*/  S2R R0, SR_CTAID.X ;  /* 0x0000000000007919 */ /* 0x000e220000002500 */
[----:B------:R-:W1:Y:S01]  /*0040*/  LDCU UR5, c[0x0][0x390] ;  /* 0x00007200ff0577ac */ /* 0x000e620008000800 */
[----:B0-----:R-:W-:-:S05]  /*0050*/  IMAD R7, R0, UR4, R7 ;  /* 0x0000000400077c24 */ /* 0x001fca000f8e0207 */
[----:B-1----:R-:W-:-:S13]  /*0060*/  ISETP.GE.AND P0, PT, R7, UR5, PT ;  /* 0x0000000507007c0c */ /* 0x002fda000bf06270 */
[----:B------:R-:W-:Y:S05]  /*0070*/  @P0 EXIT ;  /* 0x000000000000094d */ /* 0x000fea0003800000 */
[----:B------:R-:W0:Y:S01]  /*0080*/  LDC.64 R4, c[0x0][0x388] ;  /* 0x0000e200ff047b82 */ /* 0x000e220000000a00 */
[----:B------:R-:W1:Y:S07]  /*0090*/  LDCU.64 UR4, c[0x0][0x358] ;  /* 0x00006b00ff0477ac */ /* 0x000e6e0008000a00 */
[----:B------:R-:W2:Y:S01]  /*00a0*/  LDC.64 R2, c[0x0][0x380] ;  /* 0x0000e000ff027b82 */ /* 0x000ea20000000a00 */
[----:B0-----:R-:W-:-:S05]  /*00b0*/  IMAD.WIDE R4, R7, 0x4, R4 ;  /* 0x0000000407047825 */ /* 0x001fca00078e0204 */
[----:B-1----:R-:W3:Y:S01]  /*00c0*/  LDG.E R9, desc[UR4][R4.64] ;  /* 0x0000000404097981 */ /* 0x002ee2000c1e1900 */
[----:B--2---:R-:W-:-:S05]  /*00d0*/  IMAD.WIDE R2, R7, 0x4, R2 ;  /* 0x0000000407027825 */ /* 0x004fca00078e0202 */
[----:B------:R-:W2:Y:S04]  /*00e0*/  LDG.E R7, desc[UR4][R2.64] ;  /* 0x0000000402077981 */ /* 0x000ea8000c1e1900 */
[----:B---3--:R-:W-:Y:S04]  /*00f0*/  STG.E desc[UR4][R2.64], R9 ;  /* 0x0000000902007986 */ /* 0x008fe8000c101904 */
[----:B--2---:R-:W-:Y:S01]  /*0100*/  STG.E desc[UR4][R4.64], R7 ;  /* 0x0000000704007986 */ /* 0x004fe2000c101904 */
[----:B------:R-:W-:Y:S05]  /*0110*/  EXIT ;  /* 0x000000000000794d */ /* 0x000fea0003800000 */
.L_x_0:
[----:B------:R-:W-:-:S00]  /*0120*/  BRA `(.L_x_0) ;  /* 0xfffffffc00fc7947 */ /* 0x000fc0000383ffff */
[----:B------:R-:W-:-:S00]  /*0130*/  NOP ;  /* 0x0000000000007918 */ /* 0x000fc00000000000 */
        /* <DEDUP_REMOVED lines=12> */
.L_x_1:


//--------------------- .nv.shared.reserved.0     --------------------------
	.section	.nv.shared.reserved.0,"aw",@nobits
	.weak		__nv_reservedSMEM_offset_0_alias
	.size		__nv_reservedSMEM_offset_0_alias, 0, 64
	.other		__nv_reservedSMEM_offset_0_alias,@"STO_CUDA_RESERVED_SHARED STV_DEFAULT"
__nv_reservedSMEM_offset_0_alias:
	.zero		0
	.zero		64


//--------------------- .nv.constant0._Z12swap_vectorsPfS_i --------------------------
	.section	.nv.constant0._Z12swap_vectorsPfS_i,"a",@progbits
	.sectionflags	@""
	.align	4
.nv.constant0._Z12swap_vectorsPfS_i:
	.zero		916


//--------------------- SYMBOLS --------------------------

	.type		.nv.reservedSmem.offset0,@object
	.size		.nv.reservedSmem.offset0,0x4
